//
// Generated by NVIDIA NVVM Compiler
//
// Compiler Build ID: CL-36424714
// Cuda compilation tools, release 13.0, V13.0.88
// Based on NVVM 20.0.0
//

.version 9.0
.target sm_100
.address_size 64

	// .globl	_Z18viterbiGPU_forwardPdS_S_Pii

.visible .entry _Z18viterbiGPU_forwardPdS_S_Pii(
	.param .u64 .ptr .align 1 _Z18viterbiGPU_forwardPdS_S_Pii_param_0,
	.param .u64 .ptr .align 1 _Z18viterbiGPU_forwardPdS_S_Pii_param_1,
	.param .u64 .ptr .align 1 _Z18viterbiGPU_forwardPdS_S_Pii_param_2,
	.param .u64 .ptr .align 1 _Z18viterbiGPU_forwardPdS_S_Pii_param_3,
	.param .u32 _Z18viterbiGPU_forwardPdS_S_Pii_param_4
)
{
	.reg .pred 	%p<11>;
	.reg .b32 	%r<50>;
	.reg .b64 	%rd<36>;
	.reg .b64 	%fd<60>;

	ld.param.u64 	%rd8, [_Z18viterbiGPU_forwardPdS_S_Pii_param_0];
	ld.param.u64 	%rd9, [_Z18viterbiGPU_forwardPdS_S_Pii_param_1];
	ld.param.u64 	%rd11, [_Z18viterbiGPU_forwardPdS_S_Pii_param_2];
	ld.param.u64 	%rd10, [_Z18viterbiGPU_forwardPdS_S_Pii_param_3];
	ld.param.u32 	%r25, [_Z18viterbiGPU_forwardPdS_S_Pii_param_4];
	cvta.to.global.u64 	%rd1, %rd11;
	mov.u32 	%r26, %tid.x;
	mov.u32 	%r27, %ctaid.x;
	mov.u32 	%r28, %ntid.x;
	mad.lo.s32 	%r40, %r27, %r28, %r26;
	setp.gt.s32 	%p1, %r40, 1999;
	@%p1 bra 	$L__BB0_19;
	cvta.to.global.u64 	%rd12, %rd8;
	cvta.to.global.u64 	%rd13, %rd10;
	mul.lo.s32 	%r30, %r25, 2000;
	add.s32 	%r31, %r30, %r40;
	mul.wide.s32 	%rd14, %r31, 8;
	add.s64 	%rd2, %rd12, %rd14;
	mov.b64 	%rd15, -4616189618054758400;
	st.global.u64 	[%rd2], %rd15;
	add.s32 	%r41, %r30, -2000;
	shl.b32 	%r3, %r40, 1;
	mul.wide.s32 	%rd16, %r25, 4;
	add.s64 	%rd3, %rd13, %rd16;
	add.s64 	%rd4, %rd12, 32;
	cvta.to.global.u64 	%rd17, %rd9;
	add.s64 	%rd5, %rd17, 64000;
	mov.b32 	%r42, 0;
	mov.f64 	%fd52, 0dBFF0000000000000;
$L__BB0_2:
	mul.wide.s32 	%rd18, %r41, 8;
	add.s64 	%rd6, %rd4, %rd18;
	mul.wide.s32 	%rd19, %r40, 8;
	add.s64 	%rd7, %rd5, %rd19;
	ld.global.f64 	%fd19, [%rd6+-32];
	ld.global.f64 	%fd20, [%rd7+-64000];
	mul.f64 	%fd21, %fd19, %fd20;
	ld.global.u32 	%r44, [%rd3];
	add.s32 	%r32, %r3, %r44;
	mul.wide.s32 	%rd20, %r32, 8;
	add.s64 	%rd21, %rd1, %rd20;
	ld.global.f64 	%fd22, [%rd21];
	mul.f64 	%fd2, %fd21, %fd22;
	setp.geu.f64 	%p2, %fd52, %fd2;
	@%p2 bra 	$L__BB0_4;
	st.global.f64 	[%rd2], %fd2;
	ld.global.u32 	%r44, [%rd3];
	mov.f64 	%fd52, %fd2;
$L__BB0_4:
	ld.global.f64 	%fd23, [%rd6+-24];
	ld.global.f64 	%fd24, [%rd7+-48000];
	mul.f64 	%fd25, %fd23, %fd24;
	add.s32 	%r33, %r3, %r44;
	mul.wide.s32 	%rd22, %r33, 8;
	add.s64 	%rd23, %rd1, %rd22;
	ld.global.f64 	%fd26, [%rd23];
	mul.f64 	%fd4, %fd25, %fd26;
	setp.geu.f64 	%p3, %fd52, %fd4;
	@%p3 bra 	$L__BB0_6;
	st.global.f64 	[%rd2], %fd4;
	ld.global.u32 	%r44, [%rd3];
	mov.f64 	%fd52, %fd4;
$L__BB0_6:
	ld.global.f64 	%fd27, [%rd6+-16];
	ld.global.f64 	%fd28, [%rd7+-32000];
	mul.f64 	%fd29, %fd27, %fd28;
	add.s32 	%r34, %r3, %r44;
	mul.wide.s32 	%rd24, %r34, 8;
	add.s64 	%rd25, %rd1, %rd24;
	ld.global.f64 	%fd30, [%rd25];
	mul.f64 	%fd6, %fd29, %fd30;
	setp.geu.f64 	%p4, %fd52, %fd6;
	@%p4 bra 	$L__BB0_8;
	st.global.f64 	[%rd2], %fd6;
	ld.global.u32 	%r44, [%rd3];
	mov.f64 	%fd52, %fd6;
$L__BB0_8:
	ld.global.f64 	%fd31, [%rd6+-8];
	ld.global.f64 	%fd32, [%rd7+-16000];
	mul.f64 	%fd33, %fd31, %fd32;
	add.s32 	%r35, %r3, %r44;
	mul.wide.s32 	%rd26, %r35, 8;
	add.s64 	%rd27, %rd1, %rd26;
	ld.global.f64 	%fd34, [%rd27];
	mul.f64 	%fd8, %fd33, %fd34;
	setp.geu.f64 	%p5, %fd52, %fd8;
	@%p5 bra 	$L__BB0_10;
	st.global.f64 	[%rd2], %fd8;
	ld.global.u32 	%r44, [%rd3];
	mov.f64 	%fd52, %fd8;
$L__BB0_10:
	ld.global.f64 	%fd35, [%rd6];
	ld.global.f64 	%fd36, [%rd7];
	mul.f64 	%fd37, %fd35, %fd36;
	add.s32 	%r36, %r3, %r44;
	mul.wide.s32 	%rd28, %r36, 8;
	add.s64 	%rd29, %rd1, %rd28;
	ld.global.f64 	%fd38, [%rd29];
	mul.f64 	%fd10, %fd37, %fd38;
	setp.geu.f64 	%p6, %fd52, %fd10;
	@%p6 bra 	$L__BB0_12;
	st.global.f64 	[%rd2], %fd10;
	ld.global.u32 	%r44, [%rd3];
	mov.f64 	%fd52, %fd10;
$L__BB0_12:
	ld.global.f64 	%fd39, [%rd6+8];
	ld.global.f64 	%fd40, [%rd7+16000];
	mul.f64 	%fd41, %fd39, %fd40;
	add.s32 	%r37, %r3, %r44;
	mul.wide.s32 	%rd30, %r37, 8;
	add.s64 	%rd31, %rd1, %rd30;
	ld.global.f64 	%fd42, [%rd31];
	mul.f64 	%fd12, %fd41, %fd42;
	setp.geu.f64 	%p7, %fd52, %fd12;
	@%p7 bra 	$L__BB0_14;
	st.global.f64 	[%rd2], %fd12;
	ld.global.u32 	%r44, [%rd3];
	mov.f64 	%fd52, %fd12;
$L__BB0_14:
	ld.global.f64 	%fd43, [%rd6+16];
	ld.global.f64 	%fd44, [%rd7+32000];
	mul.f64 	%fd45, %fd43, %fd44;
	add.s32 	%r38, %r3, %r44;
	mul.wide.s32 	%rd32, %r38, 8;
	add.s64 	%rd33, %rd1, %rd32;
	ld.global.f64 	%fd46, [%rd33];
	mul.f64 	%fd14, %fd45, %fd46;
	setp.geu.f64 	%p8, %fd52, %fd14;
	@%p8 bra 	$L__BB0_16;
	st.global.f64 	[%rd2], %fd14;
	ld.global.u32 	%r44, [%rd3];
	mov.f64 	%fd52, %fd14;
$L__BB0_16:
	ld.global.f64 	%fd47, [%rd6+24];
	ld.global.f64 	%fd48, [%rd7+48000];
	mul.f64 	%fd49, %fd47, %fd48;
	add.s32 	%r39, %r3, %r44;
	mul.wide.s32 	%rd34, %r39, 8;
	add.s64 	%rd35, %rd1, %rd34;
	ld.global.f64 	%fd50, [%rd35];
	mul.f64 	%fd16, %fd49, %fd50;
	setp.geu.f64 	%p9, %fd52, %fd16;
	@%p9 bra 	$L__BB0_18;
	st.global.f64 	[%rd2], %fd16;
	mov.f64 	%fd52, %fd16;
$L__BB0_18:
	add.s32 	%r42, %r42, 8;
	add.s32 	%r41, %r41, 8;
	add.s32 	%r40, %r40, 16000;
	setp.ne.s32 	%p10, %r42, 2000;
	@%p10 bra 	$L__BB0_2;
$L__BB0_19:
	ret;

}
	// .globl	_Z15viterbiGPU_backPdS_S_i
.visible .entry _Z15viterbiGPU_backPdS_S_i(
	.param .u64 .ptr .align 1 _Z15viterbiGPU_backPdS_S_i_param_0,
	.param .u64 .ptr .align 1 _Z15viterbiGPU_backPdS_S_i_param_1,
	.param .u64 .ptr .align 1 _Z15viterbiGPU_backPdS_S_i_param_2,
	.param .u32 _Z15viterbiGPU_backPdS_S_i_param_3
)
{
	.reg .pred 	%p<11>;
	.reg .b32 	%r<21>;
	.reg .b64 	%rd<13>;
	.reg .b64 	%fd<55>;

	ld.param.u64 	%rd6, [_Z15viterbiGPU_backPdS_S_i_param_0];
	ld.param.u64 	%rd7, [_Z15viterbiGPU_backPdS_S_i_param_1];
	ld.param.u64 	%rd8, [_Z15viterbiGPU_backPdS_S_i_param_2];
	ld.param.u32 	%r5, [_Z15viterbiGPU_backPdS_S_i_param_3];
	mov.u32 	%r6, %tid.x;
	mov.u32 	%r7, %ctaid.x;
	mov.u32 	%r8, %ntid.x;
	mad.lo.s32 	%r1, %r7, %r8, %r6;
	setp.gt.s32 	%p1, %r1, 1999;
	@%p1 bra 	$L__BB1_19;
	cvta.to.global.u64 	%rd9, %rd8;
	mul.lo.s32 	%r2, %r5, 2000;
	add.s32 	%r10, %r2, %r1;
	mul.wide.s32 	%rd10, %r10, 8;
	add.s64 	%rd1, %rd9, %rd10;
	cvta.to.global.u64 	%rd2, %rd6;
	cvta.to.global.u64 	%rd3, %rd7;
	mov.f64 	%fd47, 0dBFF0000000000000;
	mov.b32 	%r20, 0;
	mov.f64 	%fd45, 0d0000000000000000;
$L__BB1_2:
	add.s32 	%r11, %r20, %r2;
	mul.wide.s32 	%rd11, %r11, 8;
	add.s64 	%rd4, %rd2, %rd11;
	ld.global.f64 	%fd22, [%rd4];
	mad.lo.s32 	%r12, %r20, 2000, %r1;
	mul.wide.s32 	%rd12, %r12, 8;
	add.s64 	%rd5, %rd3, %rd12;
	ld.global.f64 	%fd23, [%rd5];
	mul.f64 	%fd3, %fd22, %fd23;
	setp.geu.f64 	%p2, %fd47, %fd3;
	@%p2 bra 	$L__BB1_4;
	st.global.f64 	[%rd1], %fd45;
	mov.f64 	%fd47, %fd3;
$L__BB1_4:
	ld.global.f64 	%fd24, [%rd4+8];
	ld.global.f64 	%fd25, [%rd5+16000];
	mul.f64 	%fd5, %fd24, %fd25;
	setp.geu.f64 	%p3, %fd47, %fd5;
	@%p3 bra 	$L__BB1_6;
	add.s32 	%r13, %r20, 1;
	cvt.rn.f64.u32 	%fd26, %r13;
	st.global.f64 	[%rd1], %fd26;
	mov.f64 	%fd47, %fd5;
$L__BB1_6:
	ld.global.f64 	%fd27, [%rd4+16];
	ld.global.f64 	%fd28, [%rd5+32000];
	mul.f64 	%fd7, %fd27, %fd28;
	setp.geu.f64 	%p4, %fd47, %fd7;
	@%p4 bra 	$L__BB1_8;
	add.s32 	%r14, %r20, 2;
	cvt.rn.f64.u32 	%fd29, %r14;
	st.global.f64 	[%rd1], %fd29;
	mov.f64 	%fd47, %fd7;
$L__BB1_8:
	ld.global.f64 	%fd30, [%rd4+24];
	ld.global.f64 	%fd31, [%rd5+48000];
	mul.f64 	%fd9, %fd30, %fd31;
	setp.geu.f64 	%p5, %fd47, %fd9;
	@%p5 bra 	$L__BB1_10;
	add.s32 	%r15, %r20, 3;
	cvt.rn.f64.u32 	%fd32, %r15;
	st.global.f64 	[%rd1], %fd32;
	mov.f64 	%fd47, %fd9;
$L__BB1_10:
	ld.global.f64 	%fd33, [%rd4+32];
	ld.global.f64 	%fd34, [%rd5+64000];
	mul.f64 	%fd11, %fd33, %fd34;
	setp.geu.f64 	%p6, %fd47, %fd11;
	@%p6 bra 	$L__BB1_12;
	add.s32 	%r16, %r20, 4;
	cvt.rn.f64.u32 	%fd35, %r16;
	st.global.f64 	[%rd1], %fd35;
	mov.f64 	%fd47, %fd11;
$L__BB1_12:
	ld.global.f64 	%fd36, [%rd4+40];
	ld.global.f64 	%fd37, [%rd5+80000];
	mul.f64 	%fd13, %fd36, %fd37;
	setp.geu.f64 	%p7, %fd47, %fd13;
	@%p7 bra 	$L__BB1_14;
	add.s32 	%r17, %r20, 5;
	cvt.rn.f64.u32 	%fd38, %r17;
	st.global.f64 	[%rd1], %fd38;
	mov.f64 	%fd47, %fd13;
$L__BB1_14:
	ld.global.f64 	%fd39, [%rd4+48];
	ld.global.f64 	%fd40, [%rd5+96000];
	mul.f64 	%fd15, %fd39, %fd40;
	setp.geu.f64 	%p8, %fd47, %fd15;
	@%p8 bra 	$L__BB1_16;
	add.s32 	%r18, %r20, 6;
	cvt.rn.f64.u32 	%fd41, %r18;
	st.global.f64 	[%rd1], %fd41;
	mov.f64 	%fd47, %fd15;
$L__BB1_16:
	ld.global.f64 	%fd42, [%rd4+56];
	ld.global.f64 	%fd43, [%rd5+112000];
	mul.f64 	%fd17, %fd42, %fd43;
	setp.geu.f64 	%p9, %fd47, %fd17;
	@%p9 bra 	$L__BB1_18;
	add.s32 	%r19, %r20, 7;
	cvt.rn.f64.u32 	%fd44, %r19;
	st.global.f64 	[%rd1], %fd44;
	mov.f64 	%fd47, %fd17;
$L__BB1_18:
	add.f64 	%fd45, %fd45, 0d4020000000000000;
	add.s32 	%r20, %r20, 8;
	setp.ne.s32 	%p10, %r20, 2000;
	@%p10 bra 	$L__BB1_2;
$L__BB1_19:
	ret;

}


// ===== COMPILED SASS (sm_100) =====

	.target	sm_100

	.elftype	@"ET_EXEC"


//--------------------- .note.nv.tkinfo           --------------------------
	.section	.note.nv.tkinfo,"",@"SHT_NOTE"
	.sectionflags	@"SHF_NOTE_NV_TKINFO"
	.tkinfo
        /*0018*/ 	.word	0x00000002
        /*0030*/ 	.string	""
        /*0030*/ 	.string	"ptxas"
        /*0030*/ 	.string	"Cuda compilation tools, release 13.0, V13.0.88"
        /*0030*/ 	.string	"Build cuda_13.0.r13.0/compiler.36424714_0"
        /*0030*/ 	.string	"-arch sm_100 -m 64 "



//--------------------- .note.nv.cuinfo           --------------------------
	.section	.note.nv.cuinfo,"",@"SHT_NOTE"
	.sectionflags	@"SHF_NOTE_NV_CUINFO"
        /*0018*/ 	.short	0x0002
        /*001a*/ 	.short	0x0064
        /*001c*/ 	.short	0x0082
	.zero		2


//--------------------- .nv.info                  --------------------------
	.section	.nv.info,"",@"SHT_CUDA_INFO"
	.align	4


	//----- nvinfo : EIATTR_REGCOUNT
	.align		4
        /*0000*/ 	.byte	0x04, 0x2f
        /*0002*/ 	.short	(.L_1 - .L_0)
	.align		4
.L_0:
        /*0004*/ 	.word	index@(_Z18viterbiGPU_forwardPdS_S_Pii)
        /*0008*/ 	.word	0x00000020


	//----- nvinfo : EIATTR_FRAME_SIZE
	.align		4
.L_1:
        /*000c*/ 	.byte	0x04, 0x11
        /*000e*/ 	.short	(.L_3 - .L_2)
	.align		4
.L_2:
        /*0010*/ 	.word	index@(_Z18viterbiGPU_forwardPdS_S_Pii)
        /*0014*/ 	.word	0x00000000


	//----- nvinfo : EIATTR_REGCOUNT
	.align		4
.L_3:
        /*0018*/ 	.byte	0x04, 0x2f
        /*001a*/ 	.short	(.L_5 - .L_4)
	.align		4
.L_4:
        /*001c*/ 	.word	index@(_Z15viterbiGPU_backPdS_S_i)
        /*0020*/ 	.word	0x0000001c


	//----- nvinfo : EIATTR_FRAME_SIZE
	.align		4
.L_5:
        /*0024*/ 	.byte	0x04, 0x11
        /*0026*/ 	.short	(.L_7 - .L_6)
	.align		4
.L_6:
        /*0028*/ 	.word	index@(_Z15viterbiGPU_backPdS_S_i)
        /*002c*/ 	.word	0x00000000


	//----- nvinfo : EIATTR_MIN_STACK_SIZE
	.align		4
.L_7:
        /*0030*/ 	.byte	0x04, 0x12
        /*0032*/ 	.short	(.L_9 - .L_8)
	.align		4
.L_8:
        /*0034*/ 	.word	index@(_Z15viterbiGPU_backPdS_S_i)
        /*0038*/ 	.word	0x00000000


	//----- nvinfo : EIATTR_MIN_STACK_SIZE
	.align		4
.L_9:
        /*003c*/ 	.byte	0x04, 0x12
        /*003e*/ 	.short	(.L_11 - .L_10)
	.align		4
.L_10:
        /*0040*/ 	.word	index@(_Z18viterbiGPU_forwardPdS_S_Pii)
        /*0044*/ 	.word	0x00000000
.L_11:


//--------------------- .nv.compat                --------------------------
	.section	.nv.compat,"",@"SHT_CUDA_COMPAT_INFO"
	.align	4
        /*0000*/ 	.byte	0x02, 0x09, 0x00, 0x00, 0x02, 0x02, 0x01, 0x00, 0x02, 0x05, 0x05, 0x00, 0x03, 0x07, 0x01, 0x01
        /*0010*/ 	.byte	0x02, 0x03, 0x00, 0x00, 0x02, 0x06, 0x01, 0x00, 0x04, 0x0b, 0x08, 0x00, 0x01, 0x00, 0x00, 0x00
        /*0020*/ 	.byte	0x00, 0x00, 0x00, 0x00


//--------------------- .nv.info._Z15viterbiGPU_backPdS_S_i --------------------------
	.section	.nv.info._Z15viterbiGPU_backPdS_S_i,"",@"SHT_CUDA_INFO"
	.sectionflags	@""
	.align	4


	//----- nvinfo : EIATTR_CUDA_API_VERSION
	.align		4
        /*0000*/ 	.byte	0x04, 0x37
        /*0002*/ 	.short	(.L_13 - .L_12)
.L_12:
        /*0004*/ 	.word	0x00000082


	//----- nvinfo : EIATTR_KPARAM_INFO
	.align		4
.L_13:
        /*0008*/ 	.byte	0x04, 0x17
        /*000a*/ 	.short	(.L_15 - .L_14)
.L_14:
        /*000c*/ 	.word	0x00000000
        /*0010*/ 	.short	0x0003
        /*0012*/ 	.short	0x0018
        /*0014*/ 	.byte	0x00, 0xf0, 0x11, 0x00


	//----- nvinfo : EIATTR_KPARAM_INFO
	.align		4
.L_15:
        /*0018*/ 	.byte	0x04, 0x17
        /*001a*/ 	.short	(.L_17 - .L_16)
.L_16:
        /*001c*/ 	.word	0x00000000
        /*0020*/ 	.short	0x0002
        /*0022*/ 	.short	0x0010
        /*0024*/ 	.byte	0x00, 0xf5, 0x21, 0x00


	//----- nvinfo : EIATTR_KPARAM_INFO
	.align		4
.L_17:
        /*0028*/ 	.byte	0x04, 0x17
        /*002a*/ 	.short	(.L_19 - .L_18)
.L_18:
        /*002c*/ 	.word	0x00000000
        /*0030*/ 	.short	0x0001
        /*0032*/ 	.short	0x0008
        /*0034*/ 	.byte	0x00, 0xf5, 0x21, 0x00


	//----- nvinfo : EIATTR_KPARAM_INFO
	.align		4
.L_19:
        /*0038*/ 	.byte	0x04, 0x17
        /*003a*/ 	.short	(.L_21 - .L_20)
.L_20:
        /*003c*/ 	.word	0x00000000
        /*0040*/ 	.short	0x0000
        /*0042*/ 	.short	0x0000
        /*0044*/ 	.byte	0x00, 0xf5, 0x21, 0x00


	//----- nvinfo : EIATTR_SPARSE_MMA_MASK
	.align		4
.L_21:
        /*0048*/ 	.byte	0x03, 0x50
        /*004a*/ 	.short	0x0000


	//----- nvinfo : EIATTR_MAXREG_COUNT
	.align		4
        /*004c*/ 	.byte	0x03, 0x1b
        /*004e*/ 	.short	0x00ff


	//----- nvinfo : EIATTR_MERCURY_ISA_VERSION
	.align		4
        /*0050*/ 	.byte	0x03, 0x5f
        /*0052*/ 	.short	0x0101


	//----- nvinfo : EIATTR_VRC_CTA_INIT_COUNT
	.align		4
        /*0054*/ 	.byte	0x02, 0x4a
	.zero		1
	.zero		1


	//----- nvinfo : EIATTR_EXIT_INSTR_OFFSETS
	.align		4
        /*0058*/ 	.byte	0x04, 0x1c
        /*005a*/ 	.short	(.L_23 - .L_22)


	//   ....[0]....
.L_22:
        /*005c*/ 	.word	0x00000060


	//   ....[1]....
        /*0060*/ 	.word	0x00000610


	//----- nvinfo : EIATTR_CBANK_PARAM_SIZE
	.align		4
.L_23:
        /*0064*/ 	.byte	0x03, 0x19
        /*0066*/ 	.short	0x001c


	//----- nvinfo : EIATTR_PARAM_CBANK
	.align		4
        /*0068*/ 	.byte	0x04, 0x0a
        /*006a*/ 	.short	(.L_25 - .L_24)
	.align		4
.L_24:
        /*006c*/ 	.word	index@(.nv.constant0._Z15viterbiGPU_backPdS_S_i)
        /*0070*/ 	.short	0x0380
        /*0072*/ 	.short	0x001c


	//----- nvinfo : EIATTR_SW_WAR
	.align		4
.L_25:
        /*0074*/ 	.byte	0x04, 0x36
        /*0076*/ 	.short	(.L_27 - .L_26)
.L_26:
        /*0078*/ 	.word	0x00000008
.L_27:


//--------------------- .nv.info._Z18viterbiGPU_forwardPdS_S_Pii --------------------------
	.section	.nv.info._Z18viterbiGPU_forwardPdS_S_Pii,"",@"SHT_CUDA_INFO"
	.sectionflags	@""
	.align	4


	//----- nvinfo : EIATTR_CUDA_API_VERSION
	.align		4
        /*0000*/ 	.byte	0x04, 0x37
        /*0002*/ 	.short	(.L_29 - .L_28)
.L_28:
        /*0004*/ 	.word	0x00000082


	//----- nvinfo : EIATTR_KPARAM_INFO
	.align		4
.L_29:
        /*0008*/ 	.byte	0x04, 0x17
        /*000a*/ 	.short	(.L_31 - .L_30)
.L_30:
        /*000c*/ 	.word	0x00000000
        /*0010*/ 	.short	0x0004
        /*0012*/ 	.short	0x0020
        /*0014*/ 	.byte	0x00, 0xf0, 0x11, 0x00


	//----- nvinfo : EIATTR_KPARAM_INFO
	.align		4
.L_31:
        /*0018*/ 	.byte	0x04, 0x17
        /*001a*/ 	.short	(.L_33 - .L_32)
.L_32:
        /*001c*/ 	.word	0x00000000
        /*0020*/ 	.short	0x0003
        /*0022*/ 	.short	0x0018
        /*0024*/ 	.byte	0x00, 0xf5, 0x21, 0x00


	//----- nvinfo : EIATTR_KPARAM_INFO
	.align		4
.L_33:
        /*0028*/ 	.byte	0x04, 0x17
        /*002a*/ 	.short	(.L_35 - .L_34)
.L_34:
        /*002c*/ 	.word	0x00000000
        /*0030*/ 	.short	0x0002
        /*0032*/ 	.short	0x0010
        /*0034*/ 	.byte	0x00, 0xf5, 0x21, 0x00


	//----- nvinfo : EIATTR_KPARAM_INFO
	.align		4
.L_35:
        /*0038*/ 	.byte	0x04, 0x17
        /*003a*/ 	.short	(.L_37 - .L_36)
.L_36:
        /*003c*/ 	.word	0x00000000
        /*0040*/ 	.short	0x0001
        /*0042*/ 	.short	0x0008
        /*0044*/ 	.byte	0x00, 0xf5, 0x21, 0x00


	//----- nvinfo : EIATTR_KPARAM_INFO
	.align		4
.L_37:
        /*0048*/ 	.byte	0x04, 0x17
        /*004a*/ 	.short	(.L_39 - .L_38)
.L_38:
        /*004c*/ 	.word	0x00000000
        /*0050*/ 	.short	0x0000
        /*0052*/ 	.short	0x0000
        /*0054*/ 	.byte	0x00, 0xf5, 0x21, 0x00


	//----- nvinfo : EIATTR_SPARSE_MMA_MASK
	.align		4
.L_39:
        /*0058*/ 	.byte	0x03, 0x50
        /*005a*/ 	.short	0x0000


	//----- nvinfo : EIATTR_MAXREG_COUNT
	.align		4
        /*005c*/ 	.byte	0x03, 0x1b
        /*005e*/ 	.short	0x00ff


	//----- nvinfo : EIATTR_MERCURY_ISA_VERSION
	.align		4
        /*0060*/ 	.byte	0x03, 0x5f
        /*0062*/ 	.short	0x0101


	//----- nvinfo : EIATTR_VRC_CTA_INIT_COUNT
	.align		4
        /*0064*/ 	.byte	0x02, 0x4a
	.zero		1
	.zero		1


	//----- nvinfo : EIATTR_EXIT_INSTR_OFFSETS
	.align		4
        /*0068*/ 	.byte	0x04, 0x1c
        /*006a*/ 	.short	(.L_41 - .L_40)


	//   ....[0]....
.L_40:
        /*006c*/ 	.word	0x00000060


	//   ....[1]....
        /*0070*/ 	.word	0x000008f0


	//----- nvinfo : EIATTR_CBANK_PARAM_SIZE
	.align		4
.L_41:
        /*0074*/ 	.byte	0x03, 0x19
        /*0076*/ 	.short	0x0024


	//----- nvinfo : EIATTR_PARAM_CBANK
	.align		4
        /*0078*/ 	.byte	0x04, 0x0a
        /*007a*/ 	.short	(.L_43 - .L_42)
	.align		4
.L_42:
        /*007c*/ 	.word	index@(.nv.constant0._Z18viterbiGPU_forwardPdS_S_Pii)
        /*0080*/ 	.short	0x0380
        /*0082*/ 	.short	0x0024


	//----- nvinfo : EIATTR_SW_WAR
	.align		4
.L_43:
        /*0084*/ 	.byte	0x04, 0x36
        /*0086*/ 	.short	(.L_45 - .L_44)
.L_44:
        /*0088*/ 	.word	0x00000008
.L_45:


//--------------------- .nv.callgraph             --------------------------
	.section	.nv.callgraph,"",@"SHT_CUDA_CALLGRAPH"
	.align	4
	.sectionentsize	8
	.align		4
        /*0000*/ 	.word	0x00000000
	.align		4
        /*0004*/ 	.word	0xffffffff
	.align		4
        /*0008*/ 	.word	0x00000000
	.align		4
        /*000c*/ 	.word	0xfffffffe
	.align		4
        /*0010*/ 	.word	0x00000000
	.align		4
        /*0014*/ 	.word	0xfffffffd
	.align		4
        /*0018*/ 	.word	0x00000000
	.align		4
        /*001c*/ 	.word	0xfffffffc


//--------------------- .text._Z15viterbiGPU_backPdS_S_i --------------------------
	.section	.text._Z15viterbiGPU_backPdS_S_i,"ax",@progbits
	.align	128
        .global         _Z15viterbiGPU_backPdS_S_i
        .type           _Z15viterbiGPU_backPdS_S_i,@function
        .size           _Z15viterbiGPU_backPdS_S_i,(.L_x_4 - _Z15viterbiGPU_backPdS_S_i)
        .other          _Z15viterbiGPU_backPdS_S_i,@"STO_CUDA_ENTRY STV_DEFAULT"
_Z15viterbiGPU_backPdS_S_i:
.text._Z15viterbiGPU_backPdS_S_i:
[----:B------:R-:W-:Y:S01]  /*0000*/  LDC R1, c[0x0][0x37c] ;  /* 0x0000df00ff017b82 */ /* 0x000fe20000000800 */
[----:B------:R-:W0:Y:S07]  /*0010*/  S2R R0, SR_TID.X ;  /* 0x0000000000007919 */ /* 0x000e2e0000002100 */
[----:B------:R-:W0:Y:S08]  /*0020*/  S2UR UR4, SR_CTAID.X ;  /* 0x00000000000479c3 */ /* 0x000e300000002500 */
[----:B------:R-:W0:Y:S02]  /*0030*/  LDC R3, c[0x0][0x360] ;  /* 0x0000d800ff037b82 */ /* 0x000e240000000800 */
[----:B0-----:R-:W-:-:S05]  /*0040*/  IMAD R0, R3, UR4, R0 ;  /* 0x0000000403007c24 */ /* 0x001fca000f8e0200 */
[----:B------:R-:W-:-:S13]  /*0050*/  ISETP.GT.AND P0, PT, R0, 0x7cf, PT ;  /* 0x000007cf0000780c */ /* 0x000fda0003f04270 */
[----:B------:R-:W-:Y:S05]  /*0060*/  @P0 EXIT ;  /* 0x000000000000094d */ /* 0x000fea0003800000 */
[----:B------:R-:W0:Y:S01]  /*0070*/  LDC R3, c[0x0][0x398] ;  /* 0x0000e600ff037b82 */ /* 0x000e220000000800 */
[----:B------:R-:W-:Y:S02]  /*0080*/  HFMA2 R13, -RZ, RZ, 0, 0 ;  /* 0x00000000ff0d7431 */ /* 0x000fe400000001ff */
[----:B------:R-:W-:Y:S01]  /*0090*/  IMAD.MOV.U32 R6, RZ, RZ, 0x0 ;  /* 0x00000000ff067424 */ /* 0x000fe200078e00ff */
[----:B------:R-:W-:Y:S01]  /*00a0*/  MOV R7, 0xbff00000 ;  /* 0xbff0000000077802 */ /* 0x000fe20000000f00 */
[----:B------:R-:W1:Y:S03]  /*00b0*/  LDCU.64 UR4, c[0x0][0x358] ;  /* 0x00006b00ff0477ac */ /* 0x000e660008000a00 */
[----:B------:R-:W2:Y:S01]  /*00c0*/  LDC.64 R4, c[0x0][0x390] ;  /* 0x0000e400ff047b82 */ /* 0x000ea20000000a00 */
[----:B0-----:R-:W-:-:S04]  /*00d0*/  IMAD R3, R3, 0x7d0, R0 ;  /* 0x000007d003037824 */ /* 0x001fc800078e0200 */
[----:B--2---:R-:W-:Y:S01]  /*00e0*/  IMAD.WIDE R4, R3, 0x8, R4 ;  /* 0x0000000803047825 */ /* 0x004fe200078e0204 */
[----:B-1----:R-:W-:-:S07]  /*00f0*/  CS2R R2, SRZ ;  /* 0x0000000000027805 */ /* 0x002fce000001ff00 */
.L_x_0:
[----:B------:R-:W0:Y:S01]  /*0100*/  LDC R12, c[0x0][0x398] ;  /* 0x0000e600ff0c7b82 */ /* 0x000e220000000800 */
[----:B-1----:R-:W-:-:S07]  /*0110*/  IMAD R17, R13, 0x7d0, R0 ;  /* 0x000007d00d117824 */ /* 0x002fce00078e0200 */
[----:B------:R-:W1:Y:S08]  /*0120*/  LDC.64 R8, c[0x0][0x388] ;  /* 0x0000e200ff087b82 */ /* 0x000e700000000a00 */
[----:B------:R-:W2:Y:S01]  /*0130*/  LDC.64 R10, c[0x0][0x380] ;  /* 0x0000e000ff0a7b82 */ /* 0x000ea20000000a00 */
[----:B0-----:R-:W-:Y:S02]  /*0140*/  IMAD R15, R12, 0x7d0, R13 ;  /* 0x000007d00c0f7824 */ /* 0x001fe400078e020d */
[----:B-1----:R-:W-:-:S05]  /*0150*/  IMAD.WIDE R8, R17, 0x8, R8 ;  /* 0x0000000811087825 */ /* 0x002fca00078e0208 */
[----:B------:R-:W3:Y:S01]  /*0160*/  LDG.E.64 R16, desc[UR4][R8.64] ;  /* 0x0000000408107981 */ /* 0x000ee2000c1e1b00 */
[----:B--2---:R-:W-:-:S05]  /*0170*/  IMAD.WIDE R10, R15, 0x8, R10 ;  /* 0x000000080f0a7825 */ /* 0x004fca00078e020a */
[----:B------:R-:W3:Y:S02]  /*0180*/  LDG.E.64 R14, desc[UR4][R10.64] ;  /* 0x000000040a0e7981 */ /* 0x000ee4000c1e1b00 */
[----:B---3--:R-:W-:-:S08]  /*0190*/  DMUL R18, R14, R16 ;  /* 0x000000100e127228 */ /* 0x008fd00000000000 */
[----:B------:R-:W-:-:S14]  /*01a0*/  DSETP.GEU.AND P0, PT, R6, R18, PT ;  /* 0x000000120600722a */ /* 0x000fdc0003f0e000 */
[----:B------:R-:W-:Y:S04]  /*01b0*/  @!P0 STG.E.64 desc[UR4][R4.64], R2 ;  /* 0x0000000204008986 */ /* 0x000fe8000c101b04 */
[----:B------:R-:W2:Y:S04]  /*01c0*/  LDG.E.64 R14, desc[UR4][R10.64+0x8] ;  /* 0x000008040a0e7981 */ /* 0x000ea8000c1e1b00 */
[----:B------:R-:W2:Y:S01]  /*01d0*/  LDG.E.64 R16, desc[UR4][R8.64+0x3e80] ;  /* 0x003e800408107981 */ /* 0x000ea2000c1e1b00 */
[----:B------:R-:W-:Y:S01]  /*01e0*/  @!P0 IMAD.MOV.U32 R6, RZ, RZ, R18 ;  /* 0x000000ffff068224 */ /* 0x000fe200078e0012 */
[----:B------:R-:W-:Y:S01]  /*01f0*/  @!P0 MOV R7, R19 ;  /* 0x0000001300078202 */ /* 0x000fe20000000f00 */
[----:B--2---:R-:W-:-:S08]  /*0200*/  DMUL R20, R14, R16 ;  /* 0x000000100e147228 */ /* 0x004fd00000000000 */
[----:B------:R-:W-:-:S14]  /*0210*/  DSETP.GEU.AND P0, PT, R6, R20, PT ;  /* 0x000000140600722a */ /* 0x000fdc0003f0e000 */
[----:B------:R-:W-:-:S06]  /*0220*/  @!P0 VIADD R14, R13, 0x1 ;  /* 0x000000010d0e8836 */ /* 0x000fcc0000000000 */
[----:B------:R-:W0:Y:S02]  /*0230*/  @!P0 I2F.F64.U32 R14, R14 ;  /* 0x0000000e000e8312 */ /* 0x000e240000201800 */
[----:B0-----:R0:W-:Y:S04]  /*0240*/  @!P0 STG.E.64 desc[UR4][R4.64], R14 ;  /* 0x0000000e04008986 */ /* 0x0011e8000c101b04 */
[----:B------:R-:W2:Y:S04]  /*0250*/  LDG.E.64 R16, desc[UR4][R10.64+0x10] ;  /* 0x000010040a107981 */ /* 0x000ea8000c1e1b00 */
[----:B------:R-:W2:Y:S01]  /*0260*/  LDG.E.64 R18, desc[UR4][R8.64+0x7d00] ;  /* 0x007d000408127981 */ /* 0x000ea2000c1e1b00 */
[----:B------:R-:W-:Y:S01]  /*0270*/  @!P0 MOV R6, R20 ;  /* 0x0000001400068202 */ /* 0x000fe20000000f00 */
[----:B------:R-:W-:Y:S01]  /*0280*/  @!P0 IMAD.MOV.U32 R7, RZ, RZ, R21 ;  /* 0x000000ffff078224 */ /* 0x000fe200078e0015 */
[----:B--2---:R-:W-:-:S08]  /*0290*/  DMUL R22, R16, R18 ;  /* 0x0000001210167228 */ /* 0x004fd00000000000 */
[----:B------:R-:W-:-:S14]  /*02a0*/  DSETP.GEU.AND P0, PT, R6, R22, PT ;  /* 0x000000160600722a */ /* 0x000fdc0003f0e000 */
[----:B------:R-:W-:-:S06]  /*02b0*/  @!P0 IADD3 R16, PT, PT, R13, 0x2, RZ ;  /* 0x000000020d108810 */ /* 0x000fcc0007ffe0ff */
[----:B------:R-:W1:Y:S02]  /*02c0*/  @!P0 I2F.F64.U32 R16, R16 ;  /* 0x0000001000108312 */ /* 0x000e640000201800 */
[----:B-1----:R1:W-:Y:S04]  /*02d0*/  @!P0 STG.E.64 desc[UR4][R4.64], R16 ;  /* 0x0000001004008986 */ /* 0x0023e8000c101b04 */
[----:B------:R-:W2:Y:S04]  /*02e0*/  LDG.E.64 R18, desc[UR4][R10.64+0x18] ;  /* 0x000018040a127981 */ /* 0x000ea8000c1e1b00 */
[----:B------:R-:W2:Y:S01]  /*02f0*/  LDG.E.64 R20, desc[UR4][R8.64+0xbb80] ;  /* 0x00bb800408147981 */ /* 0x000ea2000c1e1b00 */
[----:B------:R-:W-:Y:S01]  /*0300*/  @!P0 IMAD.MOV.U32 R6, RZ, RZ, R22 ;  /* 0x000000ffff068224 */ /* 0x000fe200078e0016 */
[----:B------:R-:W-:Y:S01]  /*0310*/  @!P0 MOV R7, R23 ;  /* 0x0000001700078202 */ /* 0x000fe20000000f00 */
[----:B--2---:R-:W-:-:S08]  /*0320*/  DMUL R24, R18, R20 ;  /* 0x0000001412187228 */ /* 0x004fd00000000000 */
[----:B------:R-:W-:-:S14]  /*0330*/  DSETP.GEU.AND P0, PT, R6, R24, PT ;  /* 0x000000180600722a */ /* 0x000fdc0003f0e000 */
[----:B0-----:R-:W-:-:S06]  /*0340*/  @!P0 VIADD R14, R13, 0x3 ;  /* 0x000000030d0e8836 */ /* 0x001fcc0000000000 */
        /* <DEDUP_REMOVED lines=8> */
[----:B-1----:R-:W-:-:S06]  /*03d0*/  @!P0 IADD3 R16, PT, PT, R13, 0x4, RZ ;  /* 0x000000040d108810 */ /* 0x002fcc0007ffe0ff */
        /* <DEDUP_REMOVED lines=8> */
[----:B0-----:R-:W-:-:S06]  /*0460*/  @!P0 IADD3 R14, PT, PT, R13, 0x5, RZ ;  /* 0x000000050d0e8810 */ /* 0x001fcc0007ffe0ff */
[----:B------:R-:W0:Y:S02]  /*0470*/  @!P0 I2F.F64.U32 R14, R14 ;  /* 0x0000000e000e8312 */ /* 0x000e240000201800 */
[----:B0-----:R0:W-:Y:S04]  /*0480*/  @!P0 STG.E.64 desc[UR4][R4.64], R14 ;  /* 0x0000000e04008986 */ /* 0x0011e8000c101b04 */
[----:B------:R-:W2:Y:S04]  /*0490*/  LDG.E.64 R18, desc[UR4][R10.64+0x30] ;  /* 0x000030040a127981 */ /* 0x000ea8000c1e1b00 */
[----:B------:R-:W2:Y:S01]  /*04a0*/  LDG.E.64 R20, desc[UR4][R8.64+0x17700] ;  /* 0x0177000408147981 */ /* 0x000ea2000c1e1b00 */
[----:B------:R-:W-:Y:S01]  /*04b0*/  @!P0 IMAD.MOV.U32 R6, RZ, RZ, R24 ;  /* 0x000000ffff068224 */ /* 0x000fe200078e0018 */
[----:B------:R-:W-:Y:S01]  /*04c0*/  @!P0 MOV R7, R25 ;  /* 0x0000001900078202 */ /* 0x000fe20000000f00 */
        /* <DEDUP_REMOVED lines=9> */
[----:B------:R-:W-:-:S02]  /*0560*/  DADD R2, R2, 8 ;  /* 0x4020000002027429 */ /* 0x000fc40000000000 */
[----:B--2---:R-:W-:-:S08]  /*0570*/  DMUL R18, R18, R20 ;  /* 0x0000001412127228 */ /* 0x004fd00000000000 */
[----:B------:R-:W-:-:S14]  /*0580*/  DSETP.GEU.AND P0, PT, R6, R18, PT ;  /* 0x000000120600722a */ /* 0x000fdc0003f0e000 */
[C---:B0-----:R-:W-:Y:S01]  /*0590*/  @!P0 IADD3 R14, PT, PT, R13.reuse, 0x7, RZ ;  /* 0x000000070d0e8810 */ /* 0x041fe20007ffe0ff */
[----:B------:R-:W-:-:S05]  /*05a0*/  VIADD R13, R13, 0x8 ;  /* 0x000000080d0d7836 */ /* 0x000fca0000000000 */
[----:B------:R-:W0:Y:S01]  /*05b0*/  @!P0 I2F.F64.U32 R14, R14 ;  /* 0x0000000e000e8312 */ /* 0x000e220000201800 */
[----:B------:R-:W-:Y:S02]  /*05c0*/  ISETP.NE.AND P1, PT, R13, 0x7d0, PT ;  /* 0x000007d00d00780c */ /* 0x000fe40003f25270 */
[----:B------:R-:W-:Y:S02]  /*05d0*/  @!P0 MOV R6, R18 ;  /* 0x0000001200068202 */ /* 0x000fe40000000f00 */
[----:B------:R-:W-:Y:S01]  /*05e0*/  @!P0 MOV R7, R19 ;  /* 0x0000001300078202 */ /* 0x000fe20000000f00 */
[----:B0-----:R1:W-:Y:S08]  /*05f0*/  @!P0 STG.E.64 desc[UR4][R4.64], R14 ;  /* 0x0000000e04008986 */ /* 0x0013f0000c101b04 */
[----:B------:R-:W-:Y:S05]  /*0600*/  @P1 BRA `(.L_x_0) ;  /* 0xfffffff800bc1947 */ /* 0x000fea000383ffff */
[----:B------:R-:W-:Y:S05]  /*0610*/  EXIT ;  /* 0x000000000000794d */ /* 0x000fea0003800000 */
.L_x_1:
[----:B------:R-:W-:-:S00]  /*0620*/  BRA `(.L_x_1) ;  /* 0xfffffffc00fc7947 */ /* 0x000fc0000383ffff */
[----:B------:R-:W-:-:S00]  /*0630*/  NOP ;  /* 0x0000000000007918 */ /* 0x000fc00000000000 */
        /* <DEDUP_REMOVED lines=12> */
.L_x_4:


//--------------------- .text._Z18viterbiGPU_forwardPdS_S_Pii --------------------------
	.section	.text._Z18viterbiGPU_forwardPdS_S_Pii,"ax",@progbits
	.align	128
        .global         _Z18viterbiGPU_forwardPdS_S_Pii
        .type           _Z18viterbiGPU_forwardPdS_S_Pii,@function
        .size           _Z18viterbiGPU_forwardPdS_S_Pii,(.L_x_5 - _Z18viterbiGPU_forwardPdS_S_Pii)
        .other          _Z18viterbiGPU_forwardPdS_S_Pii,@"STO_CUDA_ENTRY STV_DEFAULT"
_Z18viterbiGPU_forwardPdS_S_Pii:
.text._Z18viterbiGPU_forwardPdS_S_Pii:
        /* <DEDUP_REMOVED lines=8> */
[----:B------:R-:W1:Y:S01]  /*0080*/  LDCU.64 UR12, c[0x0][0x358] ;  /* 0x00006b00ff0c77ac */ /* 0x000e620008000a00 */
[----:B------:R-:W-:Y:S01]  /*0090*/  HFMA2 R14, -RZ, RZ, 0, 0 ;  /* 0x00000000ff0e7431 */ /* 0x000fe200000001ff */
[----:B------:R-:W-:Y:S01]  /*00a0*/  MOV R15, 0xbff00000 ;  /* 0xbff00000000f7802 */ /* 0x000fe20000000f00 */
[----:B------:R-:W-:Y:S01]  /*00b0*/  IMAD.MOV.U32 R28, RZ, RZ, 0x7d0 ;  /* 0x000007d0ff1c7424 */ /* 0x000fe200078e00ff */
[----:B------:R-:W2:Y:S01]  /*00c0*/  LDCU.128 UR8, c[0x0][0x380] ;  /* 0x00007000ff0877ac */ /* 0x000ea20008000c00 */
[----:B------:R-:W-:Y:S02]  /*00d0*/  HFMA2 R8, -RZ, RZ, 0, 0 ;  /* 0x00000000ff087431 */ /* 0x000fe400000001ff */
[----:B------:R-:W-:Y:S01]  /*00e0*/  IMAD.MOV.U32 R9, RZ, RZ, -0x40100000 ;  /* 0xbff00000ff097424 */ /* 0x000fe200078e00ff */
[----:B------:R-:W3:Y:S01]  /*00f0*/  LDC.64 R12, c[0x0][0x380] ;  /* 0x0000e000ff0c7b82 */ /* 0x000ee20000000a00 */
[-C--:B------:R-:W-:Y:S01]  /*0100*/  MOV R7, R2.reuse ;  /* 0x0000000200077202 */ /* 0x080fe20000000f00 */
[--C-:B------:R-:W-:Y:S01]  /*0110*/  IMAD.MOV.U32 R27, RZ, RZ, R2.reuse ;  /* 0x000000ffff1b7224 */ /* 0x100fe200078e0002 */
[-C--:B------:R-:W-:Y:S01]  /*0120*/  MOV R29, R2.reuse ;  /* 0x00000002001d7202 */ /* 0x080fe20000000f00 */
[--C-:B------:R-:W-:Y:S01]  /*0130*/  IMAD.MOV.U32 R6, RZ, RZ, R2.reuse ;  /* 0x000000ffff067224 */ /* 0x100fe200078e0002 */
[-C--:B------:R-:W-:Y:S01]  /*0140*/  MOV R4, R2.reuse ;  /* 0x0000000200047202 */ /* 0x080fe20000000f00 */
[----:B------:R-:W-:Y:S01]  /*0150*/  UMOV UR4, URZ ;  /* 0x000000ff00047c82 */ /* 0x000fe20008000000 */
[----:B------:R-:W-:Y:S01]  /*0160*/  MOV R26, R2 ;  /* 0x00000002001a7202 */ /* 0x000fe20000000f00 */
[----:B------:R-:W4:Y:S01]  /*0170*/  LDC.64 R10, c[0x0][0x398] ;  /* 0x0000e600ff0a7b82 */ /* 0x000f220000000a00 */
[----:B--2---:R-:W-:Y:S01]  /*0180*/  UIADD3 UR7, UP0, UPT, UR8, 0x20, URZ ;  /* 0x0000002008077890 */ /* 0x004fe2000ff1e0ff */
[C---:B0-----:R-:W-:Y:S01]  /*0190*/  IMAD R3, R5.reuse, 0x7d0, R2 ;  /* 0x000007d005037824 */ /* 0x041fe200078e0202 */
[----:B------:R-:W-:Y:S01]  /*01a0*/  UIADD3 UR5, UP1, UPT, UR10, 0xfa00, URZ ;  /* 0x0000fa000a057890 */ /* 0x000fe2000ff3e0ff */
[----:B------:R-:W-:Y:S01]  /*01b0*/  IMAD R28, R5, R28, -0x7d0 ;  /* 0xfffff830051c7424 */ /* 0x000fe200078e021c */
[----:B------:R-:W-:-:S02]  /*01c0*/  UIADD3.X UR8, UPT, UPT, URZ, UR9, URZ, UP0, !UPT ;  /* 0x00000009ff087290 */ /* 0x000fc400087fe4ff */
[----:B------:R-:W-:Y:S01]  /*01d0*/  UIADD3.X UR6, UPT, UPT, URZ, UR11, URZ, UP1, !UPT ;  /* 0x0000000bff067290 */ /* 0x000fe20008ffe4ff */
[----:B---3--:R-:W-:Y:S01]  /*01e0*/  IMAD.WIDE R12, R3, 0x8, R12 ;  /* 0x00000008030c7825 */ /* 0x008fe200078e020c */
[----:B------:R-:W-:-:S04]  /*01f0*/  MOV R3, R2 ;  /* 0x0000000200037202 */ /* 0x000fc80000000f00 */
[----:B-1----:R0:W-:Y:S01]  /*0200*/  STG.E.64 desc[UR12][R12.64], R14 ;  /* 0x0000000e0c007986 */ /* 0x0021e2000c101b0c */
[----:B----4-:R-:W-:Y:S01]  /*0210*/  IMAD.WIDE R10, R5, 0x4, R10 ;  /* 0x00000004050a7825 */ /* 0x010fe200078e020a */
[----:B------:R-:W-:-:S07]  /*0220*/  MOV R5, R2 ;  /* 0x0000000200057202 */ /* 0x000fce0000000f00 */
.L_x_2:
[----:B0-----:R-:W-:Y:S01]  /*0230*/  MOV R15, UR8 ;  /* 0x00000008000f7c02 */ /* 0x001fe20008000f00 */
[----:B------:R-:W-:Y:S01]  /*0240*/  IMAD.U32 R14, RZ, RZ, UR7 ;  /* 0x00000007ff0e7e24 */ /* 0x000fe2000f8e00ff */
[----:B------:R-:W-:Y:S01]  /*0250*/  MOV R16, UR5 ;  /* 0x0000000500107c02 */ /* 0x000fe20008000f00 */
[----:B------:R-:W-:Y:S01]  /*0260*/  IMAD.U32 R17, RZ, RZ, UR6 ;  /* 0x00000006ff117e24 */ /* 0x000fe2000f8e00ff */
[----:B--2---:R-:W2:Y:S01]  /*0270*/  LDG.E R0, desc[UR12][R10.64] ;  /* 0x0000000c0a007981 */ /* 0x004ea2000c1e1900 */
[----:B------:R-:W-:-:S04]  /*0280*/  IMAD.WIDE R14, R28, 0x8, R14 ;  /* 0x000000081c0e7825 */ /* 0x000fc800078e020e */
[----:B------:R-:W-:Y:S01]  /*0290*/  IMAD.WIDE R16, R2, 0x8, R16 ;  /* 0x0000000802107825 */ /* 0x000fe200078e0210 */
[----:B------:R-:W3:Y:S04]  /*02a0*/  LDG.E.64 R18, desc[UR12][R14.64+-0x20] ;  /* 0xffffe00c0e127981 */ /* 0x000ee8000c1e1b00 */
[----:B------:R-:W3:Y:S02]  /*02b0*/  LDG.E.64 R20, desc[UR12][R16.64+-0xfa00] ;  /* 0xff06000c10147981 */ /* 0x000ee4000c1e1b00 */
[----:B---3--:R-:W-:Y:S01]  /*02c0*/  DMUL R20, R18, R20 ;  /* 0x0000001412147228 */ /* 0x008fe20000000000 */
[----:B------:R-:W0:Y:S01]  /*02d0*/  LDC.64 R18, c[0x0][0x390] ;  /* 0x0000e400ff127b82 */ /* 0x000e220000000a00 */
[----:B--2---:R-:W-:-:S05]  /*02e0*/  LEA R23, R3, R0, 0x1 ;  /* 0x0000000003177211 */ /* 0x004fca00078e08ff */
[----:B0-----:R-:W-:-:S06]  /*02f0*/  IMAD.WIDE R22, R23, 0x8, R18 ;  /* 0x0000000817167825 */ /* 0x001fcc00078e0212 */
[----:B------:R-:W2:Y:S02]  /*0300*/  LDG.E.64 R22, desc[UR12][R22.64] ;  /* 0x0000000c16167981 */ /* 0x000ea4000c1e1b00 */
[----:B--2---:R-:W-:-:S08]  /*0310*/  DMUL R22, R20, R22 ;  /* 0x0000001614167228 */ /* 0x004fd00000000000 */
[----:B------:R-:W-:-:S14]  /*0320*/  DSETP.GEU.AND P0, PT, R8, R22, PT ;  /* 0x000000160800722a */ /* 0x000fdc0003f0e000 */
[----:B------:R0:W-:Y:S04]  /*0330*/  @!P0 STG.E.64 desc[UR12][R12.64], R22 ;  /* 0x000000160c008986 */ /* 0x0001e8000c101b0c */
[----:B------:R-:W2:Y:S04]  /*0340*/  LDG.E.64 R24, desc[UR12][R14.64+-0x18] ;  /* 0xffffe80c0e187981 */ /* 0x000ea8000c1e1b00 */
[----:B------:R-:W2:Y:S04]  /*0350*/  LDG.E.64 R20, desc[UR12][R16.64+-0xbb80] ;  /* 0xff44800c10147981 */ /* 0x000ea8000c1e1b00 */
[----:B------:R-:W3:Y:S01]  /*0360*/  @!P0 LDG.E R0, desc[UR12][R10.64] ;  /* 0x0000000c0a008981 */ /* 0x000ee2000c1e1900 */
[----:B--2---:R-:W-:Y:S01]  /*0370*/  DMUL R24, R24, R20 ;  /* 0x0000001418187228 */ /* 0x004fe20000000000 */
[----:B---3--:R-:W-:-:S05]  /*0380*/  LEA R21, R26, R0, 0x1 ;  /* 0x000000001a157211 */ /* 0x008fca00078e08ff */
[----:B------:R-:W-:-:S06]  /*0390*/  IMAD.WIDE R20, R21, 0x8, R18 ;  /* 0x0000000815147825 */ /* 0x000fcc00078e0212 */
[----:B------:R-:W2:Y:S01]  /*03a0*/  LDG.E.64 R20, desc[UR12][R20.64] ;  /* 0x0000000c14147981 */ /* 0x000ea2000c1e1b00 */
[----:B------:R-:W-:Y:S01]  /*03b0*/  @!P0 MOV R8, R22 ;  /* 0x0000001600088202 */ /* 0x000fe20000000f00 */
[----:B------:R-:W-:Y:S01]  /*03c0*/  @!P0 IMAD.MOV.U32 R9, RZ, RZ, R23 ;  /* 0x000000ffff098224 */ /* 0x000fe200078e0017 */
[----:B--2---:R-:W-:-:S08]  /*03d0*/  DMUL R20, R24, R20 ;  /* 0x0000001418147228 */ /* 0x004fd00000000000 */
[----:B------:R-:W-:-:S14]  /*03e0*/  DSETP.GEU.AND P0, PT, R8, R20, PT ;  /* 0x000000140800722a */ /* 0x000fdc0003f0e000 */
[----:B------:R1:W-:Y:S04]  /*03f0*/  @!P0 STG.E.64 desc[UR12][R12.64], R20 ;  /* 0x000000140c008986 */ /* 0x0003e8000c101b0c */
[----:B------:R-:W2:Y:S04]  /*0400*/  LDG.E.64 R24, desc[UR12][R14.64+-0x10] ;  /* 0xfffff00c0e187981 */ /* 0x000ea8000c1e1b00 */
[----:B0-----:R-:W2:Y:S04]  /*0410*/  LDG.E.64 R22, desc[UR12][R16.64+-0x7d00] ;  /* 0xff83000c10167981 */ /* 0x001ea8000c1e1b00 */
        /* <DEDUP_REMOVED lines=11> */
[----:B-1----:R-:W2:Y:S04]  /*04d0*/  LDG.E.64 R20, desc[UR12][R16.64+-0x3e80] ;  /* 0xffc1800c10147981 */ /* 0x002ea8000c1e1b00 */
        /* <DEDUP_REMOVED lines=34> */
[----:B0-----:R-:W2:Y:S04]  /*0700*/  LDG.E.64 R22, desc[UR12][R14.64+0x10] ;  /* 0x0000100c0e167981 */ /* 0x001ea8000c1e1b00 */
        /* <DEDUP_REMOVED lines=11> */
[----:B------:R-:W1:Y:S04]  /*07c0*/  @!P0 LDG.E R0, desc[UR12][R10.64] ;  /* 0x0000000c0a008981 */ /* 0x000e68000c1e1900 */
[----:B------:R-:W3:Y:S04]  /*07d0*/  LDG.E.64 R14, desc[UR12][R14.64+0x18] ;  /* 0x0000180c0e0e7981 */ /* 0x000ee8000c1e1b00 */
[----:B------:R-:W3:Y:S01]  /*07e0*/  LDG.E.64 R16, desc[UR12][R16.64+0xbb80] ;  /* 0x00bb800c10107981 */ /* 0x000ee2000c1e1b00 */
[----:B-1----:R-:W-:-:S05]  /*07f0*/  LEA R21, R5, R0, 0x1 ;  /* 0x0000000005157211 */ /* 0x002fca00078e08ff */
[----:B------:R-:W-:-:S06]  /*0800*/  IMAD.WIDE R18, R21, 0x8, R18 ;  /* 0x0000000815127825 */ /* 0x000fcc00078e0212 */
[----:B------:R-:W4:Y:S01]  /*0810*/  LDG.E.64 R18, desc[UR12][R18.64] ;  /* 0x0000000c12127981 */ /* 0x000f22000c1e1b00 */
[----:B---3--:R-:W-:Y:S01]  /*0820*/  DMUL R20, R14, R16 ;  /* 0x000000100e147228 */ /* 0x008fe20000000000 */
[----:B------:R-:W-:Y:S01]  /*0830*/  @!P0 IMAD.MOV.U32 R8, RZ, RZ, R24 ;  /* 0x000000ffff088224 */ /* 0x000fe200078e0018 */
[----:B------:R-:W-:Y:S01]  /*0840*/  @!P0 MOV R9, R25 ;  /* 0x0000001900098202 */ /* 0x000fe20000000f00 */
[----:B------:R-:W-:-:S04]  /*0850*/  UIADD3 UR4, UPT, UPT, UR4, 0x8, URZ ;  /* 0x0000000804047890 */ /* 0x000fc8000fffe0ff */
[----:B------:R-:W-:Y:S01]  /*0860*/  UISETP.NE.AND UP0, UPT, UR4, 0x7d0, UPT ;  /* 0x000007d00400788c */ /* 0x000fe2000bf05270 */
[----:B------:R-:W-:Y:S02]  /*0870*/  IADD3 R28, PT, PT, R28, 0x8, RZ ;  /* 0x000000081c1c7810 */ /* 0x000fe40007ffe0ff */
[----:B------:R-:W-:Y:S01]  /*0880*/  IADD3 R2, PT, PT, R2, 0x3e80, RZ ;  /* 0x00003e8002027810 */ /* 0x000fe20007ffe0ff */
[----:B----4-:R-:W-:-:S08]  /*0890*/  DMUL R20, R20, R18 ;  /* 0x0000001214147228 */ /* 0x010fd00000000000 */
[----:B------:R-:W-:-:S14]  /*08a0*/  DSETP.GEU.AND P0, PT, R8, R20, PT ;  /* 0x000000140800722a */ /* 0x000fdc0003f0e000 */
[----:B------:R2:W-:Y:S01]  /*08b0*/  @!P0 STG.E.64 desc[UR12][R12.64], R20 ;  /* 0x000000140c008986 */ /* 0x0005e2000c101b0c */
[----:B------:R-:W-:Y:S01]  /*08c0*/  @!P0 MOV R8, R20 ;  /* 0x0000001400088202 */ /* 0x000fe20000000f00 */
[----:B------:R-:W-:Y:S01]  /*08d0*/  @!P0 IMAD.MOV.U32 R9, RZ, RZ, R21 ;  /* 0x000000ffff098224 */ /* 0x000fe200078e0015 */
[----:B------:R-:W-:Y:S06]  /*08e0*/  BRA.U UP0, `(.L_x_2) ;  /* 0xfffffff900507547 */ /* 0x000fec000b83ffff */
[----:B------:R-:W-:Y:S05]  /*08f0*/  EXIT ;  /* 0x000000000000794d */ /* 0x000fea0003800000 */
.L_x_3:
        /* <DEDUP_REMOVED lines=16> */
.L_x_5:


//--------------------- .nv.shared.reserved.0     --------------------------
	.section	.nv.shared.reserved.0,"aw",@nobits
	.weak		__nv_reservedSMEM_offset_0_alias
	.size		__nv_reservedSMEM_offset_0_alias, 0, 64
	.other		__nv_reservedSMEM_offset_0_alias,@"STO_CUDA_RESERVED_SHARED STV_DEFAULT"
__nv_reservedSMEM_offset_0_alias:
	.zero		0
	.zero		64


//--------------------- .nv.constant0._Z15viterbiGPU_backPdS_S_i --------------------------
	.section	.nv.constant0._Z15viterbiGPU_backPdS_S_i,"a",@progbits
	.sectionflags	@""
	.align	4
.nv.constant0._Z15viterbiGPU_backPdS_S_i:
	.zero		924


//--------------------- .nv.constant0._Z18viterbiGPU_forwardPdS_S_Pii --------------------------
	.section	.nv.constant0._Z18viterbiGPU_forwardPdS_S_Pii,"a",@progbits
	.sectionflags	@""
	.align	4
.nv.constant0._Z18viterbiGPU_forwardPdS_S_Pii:
	.zero		932


//--------------------- SYMBOLS --------------------------

	.type		.nv.reservedSmem.offset0,@object
	.size		.nv.reservedSmem.offset0,0x4
